//
// Generated by NVIDIA NVVM Compiler
//
// Compiler Build ID: CL-36424714
// Cuda compilation tools, release 13.0, V13.0.88
// Based on NVVM 20.0.0
//

.version 9.0
.target sm_100
.address_size 64

	// .globl	_Z15vectoraddKernelPiS_S_i

.visible .entry _Z15vectoraddKernelPiS_S_i(
	.param .u64 .ptr .align 1 _Z15vectoraddKernelPiS_S_i_param_0,
	.param .u64 .ptr .align 1 _Z15vectoraddKernelPiS_S_i_param_1,
	.param .u64 .ptr .align 1 _Z15vectoraddKernelPiS_S_i_param_2,
	.param .u32 _Z15vectoraddKernelPiS_S_i_param_3
)
{
	.reg .pred 	%p<7>;
	.reg .b32 	%r<46>;
	.reg .b64 	%rd<25>;

	ld.param.u64 	%rd4, [_Z15vectoraddKernelPiS_S_i_param_0];
	ld.param.u64 	%rd5, [_Z15vectoraddKernelPiS_S_i_param_1];
	ld.param.u64 	%rd6, [_Z15vectoraddKernelPiS_S_i_param_2];
	ld.param.u32 	%r12, [_Z15vectoraddKernelPiS_S_i_param_3];
	cvta.to.global.u64 	%rd1, %rd6;
	cvta.to.global.u64 	%rd2, %rd5;
	cvta.to.global.u64 	%rd3, %rd4;
	mov.u32 	%r13, %ctaid.x;
	mov.u32 	%r14, %ntid.x;
	mov.u32 	%r15, %tid.x;
	mad.lo.s32 	%r44, %r13, %r14, %r15;
	mov.u32 	%r16, %nctaid.x;
	mul.lo.s32 	%r2, %r14, %r16;
	setp.ge.s32 	%p1, %r44, %r12;
	@%p1 bra 	$L__BB0_7;
	add.s32 	%r17, %r44, %r2;
	max.s32 	%r18, %r12, %r17;
	setp.lt.s32 	%p2, %r17, %r12;
	selp.u32 	%r19, 1, 0, %p2;
	add.s32 	%r20, %r17, %r19;
	sub.s32 	%r21, %r18, %r20;
	div.u32 	%r22, %r21, %r2;
	add.s32 	%r3, %r22, %r19;
	and.b32  	%r23, %r3, 3;
	setp.eq.s32 	%p3, %r23, 3;
	@%p3 bra 	$L__BB0_4;
	add.s32 	%r24, %r3, 1;
	and.b32  	%r25, %r24, 3;
	neg.s32 	%r42, %r25;
$L__BB0_3:
	.pragma "nounroll";
	mul.wide.s32 	%rd7, %r44, 4;
	add.s64 	%rd8, %rd1, %rd7;
	add.s64 	%rd9, %rd2, %rd7;
	add.s64 	%rd10, %rd3, %rd7;
	ld.global.u32 	%r26, [%rd10];
	ld.global.u32 	%r27, [%rd9];
	add.s32 	%r28, %r27, %r26;
	st.global.u32 	[%rd8], %r28;
	add.s32 	%r44, %r44, %r2;
	add.s32 	%r42, %r42, 1;
	setp.ne.s32 	%p4, %r42, 0;
	@%p4 bra 	$L__BB0_3;
$L__BB0_4:
	setp.lt.u32 	%p5, %r3, 3;
	@%p5 bra 	$L__BB0_7;
	mul.wide.s32 	%rd15, %r2, 4;
	shl.b32 	%r41, %r2, 2;
$L__BB0_6:
	mul.wide.s32 	%rd11, %r44, 4;
	add.s64 	%rd12, %rd3, %rd11;
	ld.global.u32 	%r29, [%rd12];
	add.s64 	%rd13, %rd2, %rd11;
	ld.global.u32 	%r30, [%rd13];
	add.s32 	%r31, %r30, %r29;
	add.s64 	%rd14, %rd1, %rd11;
	st.global.u32 	[%rd14], %r31;
	add.s64 	%rd16, %rd12, %rd15;
	ld.global.u32 	%r32, [%rd16];
	add.s64 	%rd17, %rd13, %rd15;
	ld.global.u32 	%r33, [%rd17];
	add.s32 	%r34, %r33, %r32;
	add.s64 	%rd18, %rd14, %rd15;
	st.global.u32 	[%rd18], %r34;
	add.s64 	%rd19, %rd16, %rd15;
	ld.global.u32 	%r35, [%rd19];
	add.s64 	%rd20, %rd17, %rd15;
	ld.global.u32 	%r36, [%rd20];
	add.s32 	%r37, %r36, %r35;
	add.s64 	%rd21, %rd18, %rd15;
	st.global.u32 	[%rd21], %r37;
	add.s64 	%rd22, %rd19, %rd15;
	ld.global.u32 	%r38, [%rd22];
	add.s64 	%rd23, %rd20, %rd15;
	ld.global.u32 	%r39, [%rd23];
	add.s32 	%r40, %r39, %r38;
	add.s64 	%rd24, %rd21, %rd15;
	st.global.u32 	[%rd24], %r40;
	add.s32 	%r44, %r41, %r44;
	setp.lt.s32 	%p6, %r44, %r12;
	@%p6 bra 	$L__BB0_6;
$L__BB0_7:
	ret;

}


// ===== COMPILED SASS (sm_100) =====

	.target	sm_100

	.elftype	@"ET_EXEC"


//--------------------- .note.nv.tkinfo           --------------------------
	.section	.note.nv.tkinfo,"",@"SHT_NOTE"
	.sectionflags	@"SHF_NOTE_NV_TKINFO"
	.tkinfo
        /*0018*/ 	.word	0x00000002
        /*0030*/ 	.string	""
        /*0030*/ 	.string	"ptxas"
        /*0030*/ 	.string	"Cuda compilation tools, release 13.0, V13.0.88"
        /*0030*/ 	.string	"Build cuda_13.0.r13.0/compiler.36424714_0"
        /*0030*/ 	.string	"-arch sm_100 -m 64 "



//--------------------- .note.nv.cuinfo           --------------------------
	.section	.note.nv.cuinfo,"",@"SHT_NOTE"
	.sectionflags	@"SHF_NOTE_NV_CUINFO"
        /*0018*/ 	.short	0x0002
        /*001a*/ 	.short	0x0064
        /*001c*/ 	.short	0x0082
	.zero		2


//--------------------- .nv.info                  --------------------------
	.section	.nv.info,"",@"SHT_CUDA_INFO"
	.align	4


	//----- nvinfo : EIATTR_REGCOUNT
	.align		4
        /*0000*/ 	.byte	0x04, 0x2f
        /*0002*/ 	.short	(.L_1 - .L_0)
	.align		4
.L_0:
        /*0004*/ 	.word	index@(_Z15vectoraddKernelPiS_S_i)
        /*0008*/ 	.word	0x0000001a


	//----- nvinfo : EIATTR_FRAME_SIZE
	.align		4
.L_1:
        /*000c*/ 	.byte	0x04, 0x11
        /*000e*/ 	.short	(.L_3 - .L_2)
	.align		4
.L_2:
        /*0010*/ 	.word	index@(_Z15vectoraddKernelPiS_S_i)
        /*0014*/ 	.word	0x00000000


	//----- nvinfo : EIATTR_MIN_STACK_SIZE
	.align		4
.L_3:
        /*0018*/ 	.byte	0x04, 0x12
        /*001a*/ 	.short	(.L_5 - .L_4)
	.align		4
.L_4:
        /*001c*/ 	.word	index@(_Z15vectoraddKernelPiS_S_i)
        /*0020*/ 	.word	0x00000000
.L_5:


//--------------------- .nv.compat                --------------------------
	.section	.nv.compat,"",@"SHT_CUDA_COMPAT_INFO"
	.align	4
        /*0000*/ 	.byte	0x02, 0x09, 0x00, 0x00, 0x02, 0x02, 0x01, 0x00, 0x02, 0x05, 0x05, 0x00, 0x03, 0x07, 0x01, 0x01
        /*0010*/ 	.byte	0x02, 0x03, 0x00, 0x00, 0x02, 0x06, 0x01, 0x00, 0x04, 0x0b, 0x08, 0x00, 0x09, 0x00, 0x00, 0x00
        /*0020*/ 	.byte	0x00, 0x00, 0x00, 0x00


//--------------------- .nv.info._Z15vectoraddKernelPiS_S_i --------------------------
	.section	.nv.info._Z15vectoraddKernelPiS_S_i,"",@"SHT_CUDA_INFO"
	.sectionflags	@""
	.align	4


	//----- nvinfo : EIATTR_CUDA_API_VERSION
	.align		4
        /*0000*/ 	.byte	0x04, 0x37
        /*0002*/ 	.short	(.L_7 - .L_6)
.L_6:
        /*0004*/ 	.word	0x00000082


	//----- nvinfo : EIATTR_KPARAM_INFO
	.align		4
.L_7:
        /*0008*/ 	.byte	0x04, 0x17
        /*000a*/ 	.short	(.L_9 - .L_8)
.L_8:
        /*000c*/ 	.word	0x00000000
        /*0010*/ 	.short	0x0003
        /*0012*/ 	.short	0x0018
        /*0014*/ 	.byte	0x00, 0xf0, 0x11, 0x00


	//----- nvinfo : EIATTR_KPARAM_INFO
	.align		4
.L_9:
        /*0018*/ 	.byte	0x04, 0x17
        /*001a*/ 	.short	(.L_11 - .L_10)
.L_10:
        /*001c*/ 	.word	0x00000000
        /*0020*/ 	.short	0x0002
        /*0022*/ 	.short	0x0010
        /*0024*/ 	.byte	0x00, 0xf5, 0x21, 0x00


	//----- nvinfo : EIATTR_KPARAM_INFO
	.align		4
.L_11:
        /*0028*/ 	.byte	0x04, 0x17
        /*002a*/ 	.short	(.L_13 - .L_12)
.L_12:
        /*002c*/ 	.word	0x00000000
        /*0030*/ 	.short	0x0001
        /*0032*/ 	.short	0x0008
        /*0034*/ 	.byte	0x00, 0xf5, 0x21, 0x00


	//----- nvinfo : EIATTR_KPARAM_INFO
	.align		4
.L_13:
        /*0038*/ 	.byte	0x04, 0x17
        /*003a*/ 	.short	(.L_15 - .L_14)
.L_14:
        /*003c*/ 	.word	0x00000000
        /*0040*/ 	.short	0x0000
        /*0042*/ 	.short	0x0000
        /*0044*/ 	.byte	0x00, 0xf5, 0x21, 0x00


	//----- nvinfo : EIATTR_SPARSE_MMA_MASK
	.align		4
.L_15:
        /*0048*/ 	.byte	0x03, 0x50
        /*004a*/ 	.short	0x0000


	//----- nvinfo : EIATTR_MAXREG_COUNT
	.align		4
        /*004c*/ 	.byte	0x03, 0x1b
        /*004e*/ 	.short	0x00ff


	//----- nvinfo : EIATTR_MERCURY_ISA_VERSION
	.align		4
        /*0050*/ 	.byte	0x03, 0x5f
        /*0052*/ 	.short	0x0101


	//----- nvinfo : EIATTR_VRC_CTA_INIT_COUNT
	.align		4
        /*0054*/ 	.byte	0x02, 0x4a
	.zero		1
	.zero		1


	//----- nvinfo : EIATTR_EXIT_INSTR_OFFSETS
	.align		4
        /*0058*/ 	.byte	0x04, 0x1c
        /*005a*/ 	.short	(.L_17 - .L_16)


	//   ....[0]....
.L_16:
        /*005c*/ 	.word	0x00000090


	//   ....[1]....
        /*0060*/ 	.word	0x000003a0


	//   ....[2]....
        /*0064*/ 	.word	0x000005d0


	//----- nvinfo : EIATTR_CRS_STACK_SIZE
	.align		4
.L_17:
        /*0068*/ 	.byte	0x04, 0x1e
        /*006a*/ 	.short	(.L_19 - .L_18)
.L_18:
        /*006c*/ 	.word	0x00000000


	//----- nvinfo : EIATTR_CBANK_PARAM_SIZE
	.align		4
.L_19:
        /*0070*/ 	.byte	0x03, 0x19
        /*0072*/ 	.short	0x001c


	//----- nvinfo : EIATTR_PARAM_CBANK
	.align		4
        /*0074*/ 	.byte	0x04, 0x0a
        /*0076*/ 	.short	(.L_21 - .L_20)
	.align		4
.L_20:
        /*0078*/ 	.word	index@(.nv.constant0._Z15vectoraddKernelPiS_S_i)
        /*007c*/ 	.short	0x0380
        /*007e*/ 	.short	0x001c


	//----- nvinfo : EIATTR_SW_WAR
	.align		4
.L_21:
        /*0080*/ 	.byte	0x04, 0x36
        /*0082*/ 	.short	(.L_23 - .L_22)
.L_22:
        /*0084*/ 	.word	0x00000008
.L_23:


//--------------------- .nv.callgraph             --------------------------
	.section	.nv.callgraph,"",@"SHT_CUDA_CALLGRAPH"
	.align	4
	.sectionentsize	8
	.align		4
        /*0000*/ 	.word	0x00000000
	.align		4
        /*0004*/ 	.word	0xffffffff
	.align		4
        /*0008*/ 	.word	0x00000000
	.align		4
        /*000c*/ 	.word	0xfffffffe
	.align		4
        /*0010*/ 	.word	0x00000000
	.align		4
        /*0014*/ 	.word	0xfffffffd
	.align		4
        /*0018*/ 	.word	0x00000000
	.align		4
        /*001c*/ 	.word	0xfffffffc


//--------------------- .text._Z15vectoraddKernelPiS_S_i --------------------------
	.section	.text._Z15vectoraddKernelPiS_S_i,"ax",@progbits
	.align	128
        .global         _Z15vectoraddKernelPiS_S_i
        .type           _Z15vectoraddKernelPiS_S_i,@function
        .size           _Z15vectoraddKernelPiS_S_i,(.L_x_5 - _Z15vectoraddKernelPiS_S_i)
        .other          _Z15vectoraddKernelPiS_S_i,@"STO_CUDA_ENTRY STV_DEFAULT"
_Z15vectoraddKernelPiS_S_i:
.text._Z15vectoraddKernelPiS_S_i:
[----:B------:R-:W-:Y:S01]  /*0000*/  LDC R1, c[0x0][0x37c] ;  /* 0x0000df00ff017b82 */ /* 0x000fe20000000800 */
[----:B------:R-:W0:Y:S07]  /*0010*/  S2R R3, SR_TID.X ;  /* 0x0000000000037919 */ /* 0x000e2e0000002100 */
[----:B------:R-:W0:Y:S01]  /*0020*/  S2UR UR4, SR_CTAID.X ;  /* 0x00000000000479c3 */ /* 0x000e220000002500 */
[----:B------:R-:W1:Y:S07]  /*0030*/  LDCU UR6, c[0x0][0x398] ;  /* 0x00007300ff0677ac */ /* 0x000e6e0008000800 */
[----:B------:R-:W0:Y:S01]  /*0040*/  LDC R0, c[0x0][0x360] ;  /* 0x0000d800ff007b82 */ /* 0x000e220000000800 */
[----:B------:R-:W2:Y:S01]  /*0050*/  LDCU UR5, c[0x0][0x370] ;  /* 0x00006e00ff0577ac */ /* 0x000ea20008000800 */
[----:B0-----:R-:W-:-:S02]  /*0060*/  IMAD R3, R0, UR4, R3 ;  /* 0x0000000400037c24 */ /* 0x001fc4000f8e0203 */
[----:B--2---:R-:W-:-:S03]  /*0070*/  IMAD R0, R0, UR5, RZ ;  /* 0x0000000500007c24 */ /* 0x004fc6000f8e02ff */
[----:B-1----:R-:W-:-:S13]  /*0080*/  ISETP.GE.AND P0, PT, R3, UR6, PT ;  /* 0x0000000603007c0c */ /* 0x002fda000bf06270 */
[----:B------:R-:W-:Y:S05]  /*0090*/  @P0 EXIT ;  /* 0x000000000000094d */ /* 0x000fea0003800000 */
[----:B------:R-:W0:Y:S01]  /*00a0*/  I2F.U32.RP R8, R0 ;  /* 0x0000000000087306 */ /* 0x000e220000209000 */
[C---:B------:R-:W-:Y:S01]  /*00b0*/  IMAD.IADD R2, R0.reuse, 0x1, R3 ;  /* 0x0000000100027824 */ /* 0x040fe200078e0203 */
[----:B------:R-:W-:Y:S01]  /*00c0*/  IADD3 R9, PT, PT, RZ, -R0, RZ ;  /* 0x80000000ff097210 */ /* 0x000fe20007ffe0ff */
[----:B------:R-:W1:Y:S01]  /*00d0*/  LDCU.64 UR4, c[0x0][0x358] ;  /* 0x00006b00ff0477ac */ /* 0x000e620008000a00 */
[----:B------:R-:W-:Y:S01]  /*00e0*/  ISETP.NE.U32.AND P2, PT, R0, RZ, PT ;  /* 0x000000ff0000720c */ /* 0x000fe20003f45070 */
[----:B------:R-:W-:Y:S01]  /*00f0*/  BSSY.RECONVERGENT B0, `(.L_x_0) ;  /* 0x000002a000007945 */ /* 0x000fe20003800200 */
[C---:B------:R-:W-:Y:S02]  /*0100*/  ISETP.GE.AND P0, PT, R2.reuse, UR6, PT ;  /* 0x0000000602007c0c */ /* 0x040fe4000bf06270 */
[----:B------:R-:W-:Y:S02]  /*0110*/  VIMNMX R7, PT, PT, R2, UR6, !PT ;  /* 0x0000000602077c48 */ /* 0x000fe4000ffe0100 */
[----:B------:R-:W-:-:S04]  /*0120*/  SEL R6, RZ, 0x1, P0 ;  /* 0x00000001ff067807 */ /* 0x000fc80000000000 */
[----:B------:R-:W-:Y:S01]  /*0130*/  IADD3 R7, PT, PT, R7, -R2, -R6 ;  /* 0x8000000207077210 */ /* 0x000fe20007ffe806 */
[----:B0-----:R-:W0:Y:S02]  /*0140*/  MUFU.RCP R8, R8 ;  /* 0x0000000800087308 */ /* 0x001e240000001000 */
[----:B0-----:R-:W-:-:S06]  /*0150*/  IADD3 R4, PT, PT, R8, 0xffffffe, RZ ;  /* 0x0ffffffe08047810 */ /* 0x001fcc0007ffe0ff */
[----:B------:R0:W2:Y:S02]  /*0160*/  F2I.FTZ.U32.TRUNC.NTZ R5, R4 ;  /* 0x0000000400057305 */ /* 0x0000a4000021f000 */
[----:B0-----:R-:W-:Y:S02]  /*0170*/  HFMA2 R4, -RZ, RZ, 0, 0 ;  /* 0x00000000ff047431 */ /* 0x001fe400000001ff */
[----:B--2---:R-:W-:-:S04]  /*0180*/  IMAD R9, R9, R5, RZ ;  /* 0x0000000509097224 */ /* 0x004fc800078e02ff */
[----:B------:R-:W-:-:S06]  /*0190*/  IMAD.HI.U32 R8, R5, R9, R4 ;  /* 0x0000000905087227 */ /* 0x000fcc00078e0004 */
[----:B------:R-:W-:-:S04]  /*01a0*/  IMAD.HI.U32 R5, R8, R7, RZ ;  /* 0x0000000708057227 */ /* 0x000fc800078e00ff */
[----:B------:R-:W-:-:S04]  /*01b0*/  IMAD.MOV R2, RZ, RZ, -R5 ;  /* 0x000000ffff027224 */ /* 0x000fc800078e0a05 */
[----:B------:R-:W-:-:S05]  /*01c0*/  IMAD R7, R0, R2, R7 ;  /* 0x0000000200077224 */ /* 0x000fca00078e0207 */
[----:B------:R-:W-:-:S13]  /*01d0*/  ISETP.GE.U32.AND P0, PT, R7, R0, PT ;  /* 0x000000000700720c */ /* 0x000fda0003f06070 */
[----:B------:R-:W-:Y:S02]  /*01e0*/  @P0 IADD3 R7, PT, PT, -R0, R7, RZ ;  /* 0x0000000700070210 */ /* 0x000fe40007ffe1ff */
[----:B------:R-:W-:Y:S02]  /*01f0*/  @P0 IADD3 R5, PT, PT, R5, 0x1, RZ ;  /* 0x0000000105050810 */ /* 0x000fe40007ffe0ff */
[----:B------:R-:W-:-:S13]  /*0200*/  ISETP.GE.U32.AND P1, PT, R7, R0, PT ;  /* 0x000000000700720c */ /* 0x000fda0003f26070 */
[----:B------:R-:W-:Y:S01]  /*0210*/  @P1 VIADD R5, R5, 0x1 ;  /* 0x0000000105051836 */ /* 0x000fe20000000000 */
[----:B------:R-:W-:-:S04]  /*0220*/  @!P2 LOP3.LUT R5, RZ, R0, RZ, 0x33, !PT ;  /* 0x00000000ff05a212 */ /* 0x000fc800078e33ff */
[----:B------:R-:W-:-:S04]  /*0230*/  IADD3 R2, PT, PT, R6, R5, RZ ;  /* 0x0000000506027210 */ /* 0x000fc80007ffe0ff */
[C---:B------:R-:W-:Y:S02]  /*0240*/  LOP3.LUT R4, R2.reuse, 0x3, RZ, 0xc0, !PT ;  /* 0x0000000302047812 */ /* 0x040fe400078ec0ff */
[----:B------:R-:W-:Y:S02]  /*0250*/  ISETP.GE.U32.AND P1, PT, R2, 0x3, PT ;  /* 0x000000030200780c */ /* 0x000fe40003f26070 */
[----:B------:R-:W-:-:S13]  /*0260*/  ISETP.NE.AND P0, PT, R4, 0x3, PT ;  /* 0x000000030400780c */ /* 0x000fda0003f05270 */
[----:B-1----:R-:W-:Y:S05]  /*0270*/  @!P0 BRA `(.L_x_1) ;  /* 0x0000000000448947 */ /* 0x002fea0003800000 */
[----:B------:R-:W0:Y:S01]  /*0280*/  LDC.64 R4, c[0x0][0x390] ;  /* 0x0000e400ff047b82 */ /* 0x000e220000000a00 */
[----:B------:R-:W-:-:S04]  /*0290*/  IADD3 R2, PT, PT, R2, 0x1, RZ ;  /* 0x0000000102027810 */ /* 0x000fc80007ffe0ff */
[----:B------:R-:W-:-:S03]  /*02a0*/  LOP3.LUT R2, R2, 0x3, RZ, 0xc0, !PT ;  /* 0x0000000302027812 */ /* 0x000fc600078ec0ff */
[----:B------:R-:W1:Y:S02]  /*02b0*/  LDC.64 R6, c[0x0][0x380] ;  /* 0x0000e000ff067b82 */ /* 0x000e640000000a00 */
[----:B------:R-:W-:-:S06]  /*02c0*/  IMAD.MOV R2, RZ, RZ, -R2 ;  /* 0x000000ffff027224 */ /* 0x000fcc00078e0a02 */
[----:B------:R-:W2:Y:S02]  /*02d0*/  LDC.64 R8, c[0x0][0x388] ;  /* 0x0000e200ff087b82 */ /* 0x000ea40000000a00 */
.L_x_2:
[----:B--2---:R-:W-:-:S04]  /*02e0*/  IMAD.WIDE R12, R3, 0x4, R8 ;  /* 0x00000004030c7825 */ /* 0x004fc800078e0208 */
[C---:B-1----:R-:W-:Y:S02]  /*02f0*/  IMAD.WIDE R14, R3.reuse, 0x4, R6 ;  /* 0x00000004030e7825 */ /* 0x042fe400078e0206 */
[----:B------:R-:W2:Y:S04]  /*0300*/  LDG.E R13, desc[UR4][R12.64] ;  /* 0x000000040c0d7981 */ /* 0x000ea8000c1e1900 */
[----:B------:R-:W2:Y:S01]  /*0310*/  LDG.E R14, desc[UR4][R14.64] ;  /* 0x000000040e0e7981 */ /* 0x000ea2000c1e1900 */
[----:B0--3--:R-:W-:Y:S01]  /*0320*/  IMAD.WIDE R10, R3, 0x4, R4 ;  /* 0x00000004030a7825 */ /* 0x009fe200078e0204 */
[----:B------:R-:W-:-:S03]  /*0330*/  IADD3 R2, PT, PT, R2, 0x1, RZ ;  /* 0x0000000102027810 */ /* 0x000fc60007ffe0ff */
[----:B------:R-:W-:Y:S01]  /*0340*/  IMAD.IADD R3, R0, 0x1, R3 ;  /* 0x0000000100037824 */ /* 0x000fe200078e0203 */
[----:B------:R-:W-:Y:S02]  /*0350*/  ISETP.NE.AND P0, PT, R2, RZ, PT ;  /* 0x000000ff0200720c */ /* 0x000fe40003f05270 */
[----:B--2---:R-:W-:-:S05]  /*0360*/  IADD3 R17, PT, PT, R14, R13, RZ ;  /* 0x0000000d0e117210 */ /* 0x004fca0007ffe0ff */
[----:B------:R3:W-:Y:S06]  /*0370*/  STG.E desc[UR4][R10.64], R17 ;  /* 0x000000110a007986 */ /* 0x0007ec000c101904 */
[----:B------:R-:W-:Y:S05]  /*0380*/  @P0 BRA `(.L_x_2) ;  /* 0xfffffffc00d40947 */ /* 0x000fea000383ffff */
.L_x_1:
[----:B------:R-:W-:Y:S05]  /*0390*/  BSYNC.RECONVERGENT B0 ;  /* 0x0000000000007941 */ /* 0x000fea0003800200 */
.L_x_0:
[----:B------:R-:W-:Y:S05]  /*03a0*/  @!P1 EXIT ;  /* 0x000000000000994d */ /* 0x000fea0003800000 */
.L_x_3:
[----:B------:R-:W3:Y:S08]  /*03b0*/  LDC.64 R4, c[0x0][0x380] ;  /* 0x0000e000ff047b82 */ /* 0x000ef00000000a00 */
[----:B------:R-:W0:Y:S01]  /*03c0*/  LDC.64 R6, c[0x0][0x388] ;  /* 0x0000e200ff067b82 */ /* 0x000e220000000a00 */
[----:B---3--:R-:W-:-:S07]  /*03d0*/  IMAD.WIDE R10, R3, 0x4, R4 ;  /* 0x00000004030a7825 */ /* 0x008fce00078e0204 */
[----:B------:R-:W1:Y:S01]  /*03e0*/  LDC.64 R4, c[0x0][0x390] ;  /* 0x0000e400ff047b82 */ /* 0x000e620000000a00 */
[----:B--2---:R-:W2:Y:S01]  /*03f0*/  LDG.E R2, desc[UR4][R10.64] ;  /* 0x000000040a027981 */ /* 0x004ea2000c1e1900 */
[----:B0-----:R-:W-:-:S05]  /*0400*/  IMAD.WIDE R12, R3, 0x4, R6 ;  /* 0x00000004030c7825 */ /* 0x001fca00078e0206 */
[----:B------:R-:W2:Y:S01]  /*0410*/  LDG.E R7, desc[UR4][R12.64] ;  /* 0x000000040c077981 */ /* 0x000ea2000c1e1900 */
[----:B-1----:R-:W-:-:S04]  /*0420*/  IMAD.WIDE R16, R3, 0x4, R4 ;  /* 0x0000000403107825 */ /* 0x002fc800078e0204 */
[----:B------:R-:W-:Y:S01]  /*0430*/  IMAD.WIDE R4, R0, 0x4, R10 ;  /* 0x0000000400047825 */ /* 0x000fe200078e020a */
[----:B--2---:R-:W-:-:S03]  /*0440*/  IADD3 R19, PT, PT, R2, R7, RZ ;  /* 0x0000000702137210 */ /* 0x004fc60007ffe0ff */
[C---:B------:R-:W-:Y:S02]  /*0450*/  IMAD.WIDE R6, R0.reuse, 0x4, R12 ;  /* 0x0000000400067825 */ /* 0x040fe400078e020c */
[----:B------:R0:W-:Y:S04]  /*0460*/  STG.E desc[UR4][R16.64], R19 ;  /* 0x0000001310007986 */ /* 0x0001e8000c101904 */
[----:B------:R-:W2:Y:S04]  /*0470*/  LDG.E R2, desc[UR4][R4.64] ;  /* 0x0000000404027981 */ /* 0x000ea8000c1e1900 */
[----:B------:R-:W2:Y:S01]  /*0480*/  LDG.E R15, desc[UR4][R6.64] ;  /* 0x00000004060f7981 */ /* 0x000ea2000c1e1900 */
[----:B------:R-:W-:-:S04]  /*0490*/  IMAD.WIDE R8, R0, 0x4, R16 ;  /* 0x0000000400087825 */ /* 0x000fc800078e0210 */
[----:B------:R-:W-:-:S04]  /*04a0*/  IMAD.WIDE R10, R0, 0x4, R4 ;  /* 0x00000004000a7825 */ /* 0x000fc800078e0204 */
[----:B------:R-:W-:Y:S01]  /*04b0*/  IMAD.WIDE R12, R0, 0x4, R6 ;  /* 0x00000004000c7825 */ /* 0x000fe200078e0206 */
[----:B--2---:R-:W-:-:S05]  /*04c0*/  IADD3 R21, PT, PT, R2, R15, RZ ;  /* 0x0000000f02157210 */ /* 0x004fca0007ffe0ff */
[----:B------:R1:W-:Y:S04]  /*04d0*/  STG.E desc[UR4][R8.64], R21 ;  /* 0x0000001508007986 */ /* 0x0003e8000c101904 */
[----:B------:R-:W2:Y:S04]  /*04e0*/  LDG.E R2, desc[UR4][R10.64] ;  /* 0x000000040a027981 */ /* 0x000ea8000c1e1900 */
[----:B------:R-:W2:Y:S01]  /*04f0*/  LDG.E R23, desc[UR4][R12.64] ;  /* 0x000000040c177981 */ /* 0x000ea2000c1e1900 */
[----:B------:R-:W-:-:S04]  /*0500*/  IMAD.WIDE R14, R0, 0x4, R8 ;  /* 0x00000004000e7825 */ /* 0x000fc800078e0208 */
[----:B------:R-:W-:-:S04]  /*0510*/  IMAD.WIDE R4, R0, 0x4, R10 ;  /* 0x0000000400047825 */ /* 0x000fc800078e020a */
[----:B------:R-:W-:-:S04]  /*0520*/  IMAD.WIDE R6, R0, 0x4, R12 ;  /* 0x0000000400067825 */ /* 0x000fc800078e020c */
[----:B--2---:R-:W-:-:S05]  /*0530*/  IMAD.IADD R23, R2, 0x1, R23 ;  /* 0x0000000102177824 */ /* 0x004fca00078e0217 */
[----:B------:R2:W-:Y:S04]  /*0540*/  STG.E desc[UR4][R14.64], R23 ;  /* 0x000000170e007986 */ /* 0x0005e8000c101904 */
[----:B------:R-:W1:Y:S04]  /*0550*/  LDG.E R4, desc[UR4][R4.64] ;  /* 0x0000000404047981 */ /* 0x000e68000c1e1900 */
[----:B------:R-:W1:Y:S01]  /*0560*/  LDG.E R7, desc[UR4][R6.64] ;  /* 0x0000000406077981 */ /* 0x000e62000c1e1900 */
[C---:B0-----:R-:W-:Y:S01]  /*0570*/  IMAD.WIDE R16, R0.reuse, 0x4, R14 ;  /* 0x0000000400107825 */ /* 0x041fe200078e020e */
[----:B------:R-:W-:-:S04]  /*0580*/  LEA R3, R0, R3, 0x2 ;  /* 0x0000000300037211 */ /* 0x000fc800078e10ff */
[----:B------:R-:W-:Y:S02]  /*0590*/  ISETP.GE.AND P0, PT, R3, UR6, PT ;  /* 0x0000000603007c0c */ /* 0x000fe4000bf06270 */
[----:B-1----:R-:W-:-:S05]  /*05a0*/  IADD3 R9, PT, PT, R4, R7, RZ ;  /* 0x0000000704097210 */ /* 0x002fca0007ffe0ff */
[----:B------:R2:W-:Y:S06]  /*05b0*/  STG.E desc[UR4][R16.64], R9 ;  /* 0x0000000910007986 */ /* 0x0005ec000c101904 */
[----:B------:R-:W-:Y:S05]  /*05c0*/  @!P0 BRA `(.L_x_3) ;  /* 0xfffffffc00788947 */ /* 0x000fea000383ffff */
[----:B------:R-:W-:Y:S05]  /*05d0*/  EXIT ;  /* 0x000000000000794d */ /* 0x000fea0003800000 */
.L_x_4:
[----:B------:R-:W-:-:S00]  /*05e0*/  BRA `(.L_x_4) ;  /* 0xfffffffc00fc7947 */ /* 0x000fc0000383ffff */
[----:B------:R-:W-:-:S00]  /*05f0*/  NOP ;  /* 0x0000000000007918 */ /* 0x000fc00000000000 */
        /* <DEDUP_REMOVED lines=8> */
.L_x_5:


//--------------------- .nv.shared.reserved.0     --------------------------
	.section	.nv.shared.reserved.0,"aw",@nobits
	.weak		__nv_reservedSMEM_offset_0_alias
	.size		__nv_reservedSMEM_offset_0_alias, 0, 64
	.other		__nv_reservedSMEM_offset_0_alias,@"STO_CUDA_RESERVED_SHARED STV_DEFAULT"
__nv_reservedSMEM_offset_0_alias:
	.zero		0
	.zero		64


//--------------------- .nv.constant0._Z15vectoraddKernelPiS_S_i --------------------------
	.section	.nv.constant0._Z15vectoraddKernelPiS_S_i,"a",@progbits
	.sectionflags	@""
	.align	4
.nv.constant0._Z15vectoraddKernelPiS_S_i:
	.zero		924


//--------------------- SYMBOLS --------------------------

	.type		.nv.reservedSmem.offset0,@object
	.size		.nv.reservedSmem.offset0,0x4
